//
// Generated by NVIDIA NVVM Compiler
//
// Compiler Build ID: CL-36424714
// Cuda compilation tools, release 13.0, V13.0.88
// Based on NVVM 20.0.0
//

.version 9.0
.target sm_100
.address_size 64

	// .globl	_Z9matrixMulPKfS0_Pfi

.visible .entry _Z9matrixMulPKfS0_Pfi(
	.param .u64 .ptr .align 1 _Z9matrixMulPKfS0_Pfi_param_0,
	.param .u64 .ptr .align 1 _Z9matrixMulPKfS0_Pfi_param_1,
	.param .u64 .ptr .align 1 _Z9matrixMulPKfS0_Pfi_param_2,
	.param .u32 _Z9matrixMulPKfS0_Pfi_param_3
)
{
	.reg .pred 	%p<10>;
	.reg .b32 	%r<42>;
	.reg .b32 	%f<67>;
	.reg .b64 	%rd<67>;

	ld.param.u64 	%rd14, [_Z9matrixMulPKfS0_Pfi_param_0];
	ld.param.u64 	%rd15, [_Z9matrixMulPKfS0_Pfi_param_1];
	ld.param.u32 	%r19, [_Z9matrixMulPKfS0_Pfi_param_3];
	cvta.to.global.u64 	%rd1, %rd15;
	cvta.to.global.u64 	%rd2, %rd14;
	mov.u32 	%r20, %ctaid.x;
	mov.u32 	%r21, %ntid.x;
	mov.u32 	%r22, %tid.x;
	mad.lo.s32 	%r1, %r20, %r21, %r22;
	mov.u32 	%r23, %ctaid.y;
	mov.u32 	%r24, %ntid.y;
	mov.u32 	%r25, %tid.y;
	mad.lo.s32 	%r26, %r23, %r24, %r25;
	max.s32 	%r27, %r1, %r26;
	setp.ge.s32 	%p1, %r27, %r19;
	@%p1 bra 	$L__BB0_13;
	mul.lo.s32 	%r3, %r19, %r26;
	and.b32  	%r4, %r19, 7;
	setp.lt.u32 	%p2, %r19, 8;
	mov.f32 	%f66, 0f00000000;
	mov.b32 	%r40, 0;
	@%p2 bra 	$L__BB0_4;
	and.b32  	%r40, %r19, 2147483640;
	neg.s32 	%r38, %r40;
	mul.wide.s32 	%rd16, %r19, 4;
	add.s64 	%rd3, %rd1, %rd16;
	shl.b32 	%r7, %r19, 3;
	mul.wide.s32 	%rd17, %r19, 8;
	add.s64 	%rd4, %rd1, %rd17;
	mul.wide.s32 	%rd18, %r19, 12;
	add.s64 	%rd5, %rd1, %rd18;
	mul.wide.s32 	%rd19, %r19, 16;
	add.s64 	%rd6, %rd1, %rd19;
	mul.wide.s32 	%rd20, %r19, 20;
	add.s64 	%rd7, %rd1, %rd20;
	mul.wide.s32 	%rd21, %r19, 24;
	add.s64 	%rd8, %rd1, %rd21;
	mul.wide.s32 	%rd22, %r19, 28;
	add.s64 	%rd9, %rd1, %rd22;
	mul.wide.u32 	%rd23, %r3, 4;
	add.s64 	%rd24, %rd23, %rd2;
	add.s64 	%rd66, %rd24, 16;
	mov.f32 	%f66, 0f00000000;
	mov.u32 	%r37, %r1;
$L__BB0_3:
	.pragma "nounroll";
	mul.wide.s32 	%rd25, %r37, 4;
	add.s64 	%rd26, %rd3, %rd25;
	add.s64 	%rd27, %rd4, %rd25;
	add.s64 	%rd28, %rd5, %rd25;
	add.s64 	%rd29, %rd6, %rd25;
	add.s64 	%rd30, %rd7, %rd25;
	add.s64 	%rd31, %rd8, %rd25;
	add.s64 	%rd32, %rd9, %rd25;
	add.s64 	%rd33, %rd1, %rd25;
	ld.global.f32 	%f16, [%rd66+-16];
	ld.global.f32 	%f17, [%rd33];
	fma.rn.f32 	%f18, %f16, %f17, %f66;
	ld.global.f32 	%f19, [%rd66+-12];
	ld.global.f32 	%f20, [%rd26];
	fma.rn.f32 	%f21, %f19, %f20, %f18;
	ld.global.f32 	%f22, [%rd66+-8];
	ld.global.f32 	%f23, [%rd27];
	fma.rn.f32 	%f24, %f22, %f23, %f21;
	ld.global.f32 	%f25, [%rd66+-4];
	ld.global.f32 	%f26, [%rd28];
	fma.rn.f32 	%f27, %f25, %f26, %f24;
	ld.global.f32 	%f28, [%rd66];
	ld.global.f32 	%f29, [%rd29];
	fma.rn.f32 	%f30, %f28, %f29, %f27;
	ld.global.f32 	%f31, [%rd66+4];
	ld.global.f32 	%f32, [%rd30];
	fma.rn.f32 	%f33, %f31, %f32, %f30;
	ld.global.f32 	%f34, [%rd66+8];
	ld.global.f32 	%f35, [%rd31];
	fma.rn.f32 	%f36, %f34, %f35, %f33;
	ld.global.f32 	%f37, [%rd66+12];
	ld.global.f32 	%f38, [%rd32];
	fma.rn.f32 	%f66, %f37, %f38, %f36;
	add.s32 	%r38, %r38, 8;
	add.s32 	%r37, %r37, %r7;
	add.s64 	%rd66, %rd66, 32;
	setp.ne.s32 	%p3, %r38, 0;
	@%p3 bra 	$L__BB0_3;
$L__BB0_4:
	setp.eq.s32 	%p4, %r4, 0;
	@%p4 bra 	$L__BB0_12;
	and.b32  	%r13, %r19, 3;
	setp.lt.u32 	%p5, %r4, 4;
	@%p5 bra 	$L__BB0_7;
	add.s32 	%r29, %r40, %r3;
	mul.wide.u32 	%rd34, %r29, 4;
	add.s64 	%rd35, %rd2, %rd34;
	ld.global.f32 	%f40, [%rd35];
	mad.lo.s32 	%r30, %r40, %r19, %r1;
	mul.wide.s32 	%rd36, %r30, 4;
	add.s64 	%rd37, %rd1, %rd36;
	ld.global.f32 	%f41, [%rd37];
	fma.rn.f32 	%f42, %f40, %f41, %f66;
	cvt.u64.u32 	%rd38, %r3;
	cvt.u64.u32 	%rd39, %r40;
	add.s64 	%rd40, %rd39, %rd38;
	shl.b64 	%rd41, %rd40, 2;
	add.s64 	%rd42, %rd2, %rd41;
	ld.global.f32 	%f43, [%rd42+4];
	mul.wide.s32 	%rd43, %r19, 4;
	add.s64 	%rd44, %rd37, %rd43;
	ld.global.f32 	%f44, [%rd44];
	fma.rn.f32 	%f45, %f43, %f44, %f42;
	ld.global.f32 	%f46, [%rd42+8];
	add.s64 	%rd45, %rd44, %rd43;
	ld.global.f32 	%f47, [%rd45];
	fma.rn.f32 	%f48, %f46, %f47, %f45;
	ld.global.f32 	%f49, [%rd42+12];
	add.s64 	%rd46, %rd45, %rd43;
	ld.global.f32 	%f50, [%rd46];
	fma.rn.f32 	%f66, %f49, %f50, %f48;
	add.s32 	%r40, %r40, 4;
$L__BB0_7:
	setp.eq.s32 	%p6, %r13, 0;
	@%p6 bra 	$L__BB0_12;
	setp.eq.s32 	%p7, %r13, 1;
	@%p7 bra 	$L__BB0_10;
	add.s32 	%r31, %r40, %r3;
	mul.wide.u32 	%rd47, %r31, 4;
	add.s64 	%rd48, %rd2, %rd47;
	ld.global.f32 	%f52, [%rd48];
	mad.lo.s32 	%r32, %r40, %r19, %r1;
	mul.wide.s32 	%rd49, %r32, 4;
	add.s64 	%rd50, %rd1, %rd49;
	ld.global.f32 	%f53, [%rd50];
	fma.rn.f32 	%f54, %f52, %f53, %f66;
	cvt.u64.u32 	%rd51, %r3;
	cvt.u64.u32 	%rd52, %r40;
	add.s64 	%rd53, %rd52, %rd51;
	shl.b64 	%rd54, %rd53, 2;
	add.s64 	%rd55, %rd2, %rd54;
	ld.global.f32 	%f55, [%rd55+4];
	mul.wide.s32 	%rd56, %r19, 4;
	add.s64 	%rd57, %rd50, %rd56;
	ld.global.f32 	%f56, [%rd57];
	fma.rn.f32 	%f66, %f55, %f56, %f54;
	add.s32 	%r40, %r40, 2;
$L__BB0_10:
	and.b32  	%r33, %r19, 1;
	setp.eq.b32 	%p8, %r33, 1;
	not.pred 	%p9, %p8;
	@%p9 bra 	$L__BB0_12;
	add.s32 	%r34, %r40, %r3;
	mul.wide.u32 	%rd58, %r34, 4;
	add.s64 	%rd59, %rd2, %rd58;
	ld.global.f32 	%f57, [%rd59];
	mad.lo.s32 	%r35, %r40, %r19, %r1;
	mul.wide.s32 	%rd60, %r35, 4;
	add.s64 	%rd61, %rd1, %rd60;
	ld.global.f32 	%f58, [%rd61];
	fma.rn.f32 	%f66, %f57, %f58, %f66;
$L__BB0_12:
	ld.param.u64 	%rd65, [_Z9matrixMulPKfS0_Pfi_param_2];
	add.s32 	%r36, %r3, %r1;
	cvta.to.global.u64 	%rd62, %rd65;
	mul.wide.s32 	%rd63, %r36, 4;
	add.s64 	%rd64, %rd62, %rd63;
	st.global.f32 	[%rd64], %f66;
$L__BB0_13:
	ret;

}


// ===== COMPILED SASS (sm_100) =====

	.target	sm_100

	.elftype	@"ET_EXEC"


//--------------------- .note.nv.tkinfo           --------------------------
	.section	.note.nv.tkinfo,"",@"SHT_NOTE"
	.sectionflags	@"SHF_NOTE_NV_TKINFO"
	.tkinfo
        /*0018*/ 	.word	0x00000002
        /*0030*/ 	.string	""
        /*0030*/ 	.string	"ptxas"
        /*0030*/ 	.string	"Cuda compilation tools, release 13.0, V13.0.88"
        /*0030*/ 	.string	"Build cuda_13.0.r13.0/compiler.36424714_0"
        /*0030*/ 	.string	"-arch sm_100 -m 64 "



//--------------------- .note.nv.cuinfo           --------------------------
	.section	.note.nv.cuinfo,"",@"SHT_NOTE"
	.sectionflags	@"SHF_NOTE_NV_CUINFO"
        /*0018*/ 	.short	0x0002
        /*001a*/ 	.short	0x0064
        /*001c*/ 	.short	0x0082
	.zero		2


//--------------------- .nv.info                  --------------------------
	.section	.nv.info,"",@"SHT_CUDA_INFO"
	.align	4


	//----- nvinfo : EIATTR_REGCOUNT
	.align		4
        /*0000*/ 	.byte	0x04, 0x2f
        /*0002*/ 	.short	(.L_1 - .L_0)
	.align		4
.L_0:
        /*0004*/ 	.word	index@(_Z9matrixMulPKfS0_Pfi)
        /*0008*/ 	.word	0x0000001e


	//----- nvinfo : EIATTR_FRAME_SIZE
	.align		4
.L_1:
        /*000c*/ 	.byte	0x04, 0x11
        /*000e*/ 	.short	(.L_3 - .L_2)
	.align		4
.L_2:
        /*0010*/ 	.word	index@(_Z9matrixMulPKfS0_Pfi)
        /*0014*/ 	.word	0x00000000


	//----- nvinfo : EIATTR_MIN_STACK_SIZE
	.align		4
.L_3:
        /*0018*/ 	.byte	0x04, 0x12
        /*001a*/ 	.short	(.L_5 - .L_4)
	.align		4
.L_4:
        /*001c*/ 	.word	index@(_Z9matrixMulPKfS0_Pfi)
        /*0020*/ 	.word	0x00000000
.L_5:


//--------------------- .nv.compat                --------------------------
	.section	.nv.compat,"",@"SHT_CUDA_COMPAT_INFO"
	.align	4
        /*0000*/ 	.byte	0x02, 0x09, 0x00, 0x00, 0x02, 0x02, 0x01, 0x00, 0x02, 0x05, 0x05, 0x00, 0x03, 0x07, 0x01, 0x01
        /*0010*/ 	.byte	0x02, 0x03, 0x00, 0x00, 0x02, 0x06, 0x01, 0x00, 0x04, 0x0b, 0x08, 0x00, 0x09, 0x00, 0x00, 0x00
        /*0020*/ 	.byte	0x00, 0x00, 0x00, 0x00


//--------------------- .nv.info._Z9matrixMulPKfS0_Pfi --------------------------
	.section	.nv.info._Z9matrixMulPKfS0_Pfi,"",@"SHT_CUDA_INFO"
	.sectionflags	@""
	.align	4


	//----- nvinfo : EIATTR_CUDA_API_VERSION
	.align		4
        /*0000*/ 	.byte	0x04, 0x37
        /*0002*/ 	.short	(.L_7 - .L_6)
.L_6:
        /*0004*/ 	.word	0x00000082


	//----- nvinfo : EIATTR_KPARAM_INFO
	.align		4
.L_7:
        /*0008*/ 	.byte	0x04, 0x17
        /*000a*/ 	.short	(.L_9 - .L_8)
.L_8:
        /*000c*/ 	.word	0x00000000
        /*0010*/ 	.short	0x0003
        /*0012*/ 	.short	0x0018
        /*0014*/ 	.byte	0x00, 0xf0, 0x11, 0x00


	//----- nvinfo : EIATTR_KPARAM_INFO
	.align		4
.L_9:
        /*0018*/ 	.byte	0x04, 0x17
        /*001a*/ 	.short	(.L_11 - .L_10)
.L_10:
        /*001c*/ 	.word	0x00000000
        /*0020*/ 	.short	0x0002
        /*0022*/ 	.short	0x0010
        /*0024*/ 	.byte	0x00, 0xf5, 0x21, 0x00


	//----- nvinfo : EIATTR_KPARAM_INFO
	.align		4
.L_11:
        /*0028*/ 	.byte	0x04, 0x17
        /*002a*/ 	.short	(.L_13 - .L_12)
.L_12:
        /*002c*/ 	.word	0x00000000
        /*0030*/ 	.short	0x0001
        /*0032*/ 	.short	0x0008
        /*0034*/ 	.byte	0x00, 0xf5, 0x21, 0x00


	//----- nvinfo : EIATTR_KPARAM_INFO
	.align		4
.L_13:
        /*0038*/ 	.byte	0x04, 0x17
        /*003a*/ 	.short	(.L_15 - .L_14)
.L_14:
        /*003c*/ 	.word	0x00000000
        /*0040*/ 	.short	0x0000
        /*0042*/ 	.short	0x0000
        /*0044*/ 	.byte	0x00, 0xf5, 0x21, 0x00


	//----- nvinfo : EIATTR_SPARSE_MMA_MASK
	.align		4
.L_15:
        /*0048*/ 	.byte	0x03, 0x50
        /*004a*/ 	.short	0x0000


	//----- nvinfo : EIATTR_MAXREG_COUNT
	.align		4
        /*004c*/ 	.byte	0x03, 0x1b
        /*004e*/ 	.short	0x00ff


	//----- nvinfo : EIATTR_MERCURY_ISA_VERSION
	.align		4
        /*0050*/ 	.byte	0x03, 0x5f
        /*0052*/ 	.short	0x0101


	//----- nvinfo : EIATTR_VRC_CTA_INIT_COUNT
	.align		4
        /*0054*/ 	.byte	0x02, 0x4a
	.zero		1
	.zero		1


	//----- nvinfo : EIATTR_EXIT_INSTR_OFFSETS
	.align		4
        /*0058*/ 	.byte	0x04, 0x1c
        /*005a*/ 	.short	(.L_17 - .L_16)


	//   ....[0]....
.L_16:
        /*005c*/ 	.word	0x000000c0


	//   ....[1]....
        /*0060*/ 	.word	0x00000a90


	//----- nvinfo : EIATTR_CBANK_PARAM_SIZE
	.align		4
.L_17:
        /*0064*/ 	.byte	0x03, 0x19
        /*0066*/ 	.short	0x001c


	//----- nvinfo : EIATTR_PARAM_CBANK
	.align		4
        /*0068*/ 	.byte	0x04, 0x0a
        /*006a*/ 	.short	(.L_19 - .L_18)
	.align		4
.L_18:
        /*006c*/ 	.word	index@(.nv.constant0._Z9matrixMulPKfS0_Pfi)
        /*0070*/ 	.short	0x0380
        /*0072*/ 	.short	0x001c


	//----- nvinfo : EIATTR_SW_WAR
	.align		4
.L_19:
        /*0074*/ 	.byte	0x04, 0x36
        /*0076*/ 	.short	(.L_21 - .L_20)
.L_20:
        /*0078*/ 	.word	0x00000008
.L_21:


//--------------------- .nv.callgraph             --------------------------
	.section	.nv.callgraph,"",@"SHT_CUDA_CALLGRAPH"
	.align	4
	.sectionentsize	8
	.align		4
        /*0000*/ 	.word	0x00000000
	.align		4
        /*0004*/ 	.word	0xffffffff
	.align		4
        /*0008*/ 	.word	0x00000000
	.align		4
        /*000c*/ 	.word	0xfffffffe
	.align		4
        /*0010*/ 	.word	0x00000000
	.align		4
        /*0014*/ 	.word	0xfffffffd
	.align		4
        /*0018*/ 	.word	0x00000000
	.align		4
        /*001c*/ 	.word	0xfffffffc


//--------------------- .text._Z9matrixMulPKfS0_Pfi --------------------------
	.section	.text._Z9matrixMulPKfS0_Pfi,"ax",@progbits
	.align	128
        .global         _Z9matrixMulPKfS0_Pfi
        .type           _Z9matrixMulPKfS0_Pfi,@function
        .size           _Z9matrixMulPKfS0_Pfi,(.L_x_5 - _Z9matrixMulPKfS0_Pfi)
        .other          _Z9matrixMulPKfS0_Pfi,@"STO_CUDA_ENTRY STV_DEFAULT"
_Z9matrixMulPKfS0_Pfi:
.text._Z9matrixMulPKfS0_Pfi:
[----:B------:R-:W-:Y:S01]  /*0000*/  LDC R1, c[0x0][0x37c] ;  /* 0x0000df00ff017b82 */ /* 0x000fe20000000800 */
[----:B------:R-:W0:Y:S07]  /*0010*/  S2R R3, SR_TID.X ;  /* 0x0000000000037919 */ /* 0x000e2e0000002100 */
[----:B------:R-:W0:Y:S01]  /*0020*/  LDC R0, c[0x0][0x360] ;  /* 0x0000d800ff007b82 */ /* 0x000e220000000800 */
[----:B------:R-:W1:Y:S01]  /*0030*/  LDCU UR20, c[0x0][0x398] ;  /* 0x00007300ff1477ac */ /* 0x000e620008000800 */
[----:B------:R-:W2:Y:S06]  /*0040*/  S2R R2, SR_TID.Y ;  /* 0x0000000000027919 */ /* 0x000eac0000002200 */
[----:B------:R-:W0:Y:S08]  /*0050*/  S2UR UR4, SR_CTAID.X ;  /* 0x00000000000479c3 */ /* 0x000e300000002500 */
[----:B------:R-:W2:Y:S08]  /*0060*/  S2UR UR5, SR_CTAID.Y ;  /* 0x00000000000579c3 */ /* 0x000eb00000002600 */
[----:B------:R-:W2:Y:S01]  /*0070*/  LDC R13, c[0x0][0x364] ;  /* 0x0000d900ff0d7b82 */ /* 0x000ea20000000800 */
[----:B0-----:R-:W-:-:S02]  /*0080*/  IMAD R0, R0, UR4, R3 ;  /* 0x0000000400007c24 */ /* 0x001fc4000f8e0203 */
[----:B--2---:R-:W-:-:S05]  /*0090*/  IMAD R13, R13, UR5, R2 ;  /* 0x000000050d0d7c24 */ /* 0x004fca000f8e0202 */
[----:B------:R-:W-:-:S04]  /*00a0*/  VIMNMX R2, PT, PT, R0, R13, !PT ;  /* 0x0000000d00027248 */ /* 0x000fc80007fe0100 */
[----:B-1----:R-:W-:-:S13]  /*00b0*/  ISETP.GE.AND P0, PT, R2, UR20, PT ;  /* 0x0000001402007c0c */ /* 0x002fda000bf06270 */
[----:B------:R-:W-:Y:S05]  /*00c0*/  @P0 EXIT ;  /* 0x000000000000094d */ /* 0x000fea0003800000 */
[----:B------:R-:W-:Y:S01]  /*00d0*/  UISETP.GE.U32.AND UP0, UPT, UR20, 0x8, UPT ;  /* 0x000000081400788c */ /* 0x000fe2000bf06070 */
[----:B------:R-:W-:Y:S02]  /*00e0*/  HFMA2 R12, -RZ, RZ, 0, 0 ;  /* 0x00000000ff0c7431 */ /* 0x000fe400000001ff */
[----:B------:R-:W-:Y:S01]  /*00f0*/  IMAD R13, R13, UR20, RZ ;  /* 0x000000140d0d7c24 */ /* 0x000fe2000f8e02ff */
[----:B------:R-:W-:Y:S01]  /*0100*/  UMOV UR4, URZ ;  /* 0x000000ff00047c82 */ /* 0x000fe20008000000 */
[----:B------:R-:W0:Y:S04]  /*0110*/  LDCU.64 UR18, c[0x0][0x358] ;  /* 0x00006b00ff1277ac */ /* 0x000e280008000a00 */
[----:B------:R-:W-:Y:S05]  /*0120*/  BRA.U !UP0, `(.L_x_0) ;  /* 0x0000000508047547 */ /* 0x000fea000b800000 */
[----:B------:R-:W1:Y:S01]  /*0130*/  LDCU.128 UR24, c[0x0][0x380] ;  /* 0x00007000ff1877ac */ /* 0x000e620008000c00 */
[----:B------:R-:W-:Y:S02]  /*0140*/  MOV R12, RZ ;  /* 0x000000ff000c7202 */ /* 0x000fe40000000f00 */
[----:B------:R-:W-:Y:S01]  /*0150*/  MOV R14, R0 ;  /* 0x00000000000e7202 */ /* 0x000fe20000000f00 */
[----:B------:R-:W-:-:S04]  /*0160*/  ULOP3.LUT UR4, UR20, 0x7ffffff8, URZ, 0xc0, !UPT ;  /* 0x7ffffff814047892 */ /* 0x000fc8000f8ec0ff */
[----:B------:R-:W-:Y:S01]  /*0170*/  UIADD3 UR5, UPT, UPT, -UR4, URZ, URZ ;  /* 0x000000ff04057290 */ /* 0x000fe2000fffe1ff */
[----:B-1----:R-:W-:Y:S01]  /*0180*/  MOV R2, UR24 ;  /* 0x0000001800027c02 */ /* 0x002fe20008000f00 */
[----:B------:R-:W-:Y:S01]  /*0190*/  UIMAD.WIDE UR6, UR20, 0x8, UR26 ;  /* 0x00000008140678a5 */ /* 0x000fe2000f8e021a */
[----:B------:R-:W-:Y:S01]  /*01a0*/  MOV R3, UR25 ;  /* 0x0000001900037c02 */ /* 0x000fe20008000f00 */
[----:B------:R-:W-:Y:S02]  /*01b0*/  UIMAD.WIDE UR8, UR20, 0xc, UR26 ;  /* 0x0000000c140878a5 */ /* 0x000fe4000f8e021a */
[----:B------:R-:W-:Y:S01]  /*01c0*/  UIMAD.WIDE UR10, UR20, 0x10, UR26 ;  /* 0x00000010140a78a5 */ /* 0x000fe2000f8e021a */
[----:B------:R-:W-:Y:S01]  /*01d0*/  IMAD.WIDE.U32 R2, R13, 0x4, R2 ;  /* 0x000000040d027825 */ /* 0x000fe200078e0002 */
[----:B------:R-:W-:Y:S02]  /*01e0*/  UIMAD.WIDE UR12, UR20, 0x14, UR26 ;  /* 0x00000014140c78a5 */ /* 0x000fe4000f8e021a */
[----:B------:R-:W-:Y:S01]  /*01f0*/  UIMAD.WIDE UR14, UR20, 0x18, UR26 ;  /* 0x00000018140e78a5 */ /* 0x000fe2000f8e021a */
[----:B------:R-:W-:Y:S01]  /*0200*/  IADD3 R2, P0, PT, R2, 0x10, RZ ;  /* 0x0000001002027810 */ /* 0x000fe20007f1e0ff */
[----:B------:R-:W-:-:S03]  /*0210*/  UIMAD.WIDE UR16, UR20, 0x1c, UR26 ;  /* 0x0000001c141078a5 */ /* 0x000fc6000f8e021a */
[----:B------:R-:W-:-:S09]  /*0220*/  IADD3.X R3, PT, PT, RZ, R3, RZ, P0, !PT ;  /* 0x00000003ff037210 */ /* 0x000fd200007fe4ff */
.L_x_1:
[----:B------:R-:W-:Y:S01]  /*0230*/  UIMAD.WIDE UR22, UR20, 0x4, UR26 ;  /* 0x00000004141678a5 */ /* 0x000fe2000f8e021a */
[----:B------:R-:W-:Y:S02]  /*0240*/  IMAD.MOV.U32 R23, RZ, RZ, 0x4 ;  /* 0x00000004ff177424 */ /* 0x000fe400078e00ff */
[----:B------:R-:W-:Y:S01]  /*0250*/  HFMA2 R11, -RZ, RZ, 0, 2.384185791015625e-07 ;  /* 0x00000004ff0b7431 */ /* 0x000fe200000001ff */
[----:B------:R-:W-:Y:S01]  /*0260*/  MOV R25, 0x4 ;  /* 0x0000000400197802 */ /* 0x000fe20000000f00 */
[----:B0-----:R-:W2:Y:S01]  /*0270*/  LDG.E R21, desc[UR18][R2.64+-0x10] ;  /* 0xfffff01202157981 */ /* 0x001ea2000c1e1900 */
[C---:B------:R-:W-:Y:S01]  /*0280*/  IMAD.WIDE R22, R14.reuse, R23, UR26 ;  /* 0x0000001a0e167e25 */ /* 0x040fe2000f8e0217 */
[----:B------:R-:W-:Y:S02]  /*0290*/  MOV R8, UR22 ;  /* 0x0000001600087c02 */ /* 0x000fe40008000f00 */
[----:B------:R-:W-:Y:S01]  /*02a0*/  MOV R9, UR23 ;  /* 0x0000001700097c02 */ /* 0x000fe20008000f00 */
[----:B------:R-:W3:Y:S02]  /*02b0*/  LDG.E R19, desc[UR18][R2.64+-0xc] ;  /* 0xfffff41202137981 */ /* 0x000ee4000c1e1900 */
[----:B------:R-:W-:-:S02]  /*02c0*/  IMAD.WIDE R8, R14, 0x4, R8 ;  /* 0x000000040e087825 */ /* 0x000fc400078e0208 */
[----:B------:R-:W2:Y:S01]  /*02d0*/  LDG.E R22, desc[UR18][R22.64] ;  /* 0x0000001216167981 */ /* 0x000ea2000c1e1900 */
[----:B------:R-:W-:Y:S01]  /*02e0*/  MOV R5, 0x4 ;  /* 0x0000000400057802 */ /* 0x000fe20000000f00 */
[C---:B------:R-:W-:Y:S02]  /*02f0*/  IMAD.WIDE R24, R14.reuse, R25, UR6 ;  /* 0x000000060e187e25 */ /* 0x040fe4000f8e0219 */
[----:B------:R0:W3:Y:S02]  /*0300*/  LDG.E R20, desc[UR18][R8.64] ;  /* 0x0000001208147981 */ /* 0x0000e4000c1e1900 */
[----:B------:R-:W-:Y:S02]  /*0310*/  IMAD.WIDE R10, R14, R11, UR8 ;  /* 0x000000080e0a7e25 */ /* 0x000fe4000f8e020b */
[----:B------:R-:W4:Y:S04]  /*0320*/  LDG.E R18, desc[UR18][R24.64] ;  /* 0x0000001218127981 */ /* 0x000f28000c1e1900 */
[----:B------:R-:W4:Y:S01]  /*0330*/  LDG.E R17, desc[UR18][R2.64+-0x8] ;  /* 0xfffff81202117981 */ /* 0x000f22000c1e1900 */
[----:B0-----:R-:W-:-:S02]  /*0340*/  HFMA2 R9, -RZ, RZ, 0, 2.384185791015625e-07 ;  /* 0x00000004ff097431 */ /* 0x001fc400000001ff */
[----:B------:R-:W-:Y:S01]  /*0350*/  IMAD.MOV.U32 R7, RZ, RZ, 0x4 ;  /* 0x00000004ff077424 */ /* 0x000fe200078e00ff */
[----:B------:R0:W5:Y:S01]  /*0360*/  LDG.E R16, desc[UR18][R10.64] ;  /* 0x000000120a107981 */ /* 0x000162000c1e1900 */
[----:B------:R-:W-:-:S03]  /*0370*/  IMAD.WIDE R4, R14, R5, UR10 ;  /* 0x0000000a0e047e25 */ /* 0x000fc6000f8e0205 */
[----:B------:R-:W5:Y:S01]  /*0380*/  LDG.E R15, desc[UR18][R2.64+-0x4] ;  /* 0xfffffc12020f7981 */ /* 0x000f62000c1e1900 */
[C---:B------:R-:W-:Y:S01]  /*0390*/  IMAD.WIDE R6, R14.reuse, R7, UR12 ;  /* 0x0000000c0e067e25 */ /* 0x040fe2000f8e0207 */
[----:B------:R-:W-:Y:S02]  /*03a0*/  MOV R27, 0x4 ;  /* 0x00000004001b7802 */ /* 0x000fe40000000f00 */
[----:B------:R1:W5:Y:S01]  /*03b0*/  LDG.E R4, desc[UR18][R4.64] ;  /* 0x0000001204047981 */ /* 0x000362000c1e1900 */
[----:B------:R-:W-:-:S03]  /*03c0*/  IMAD.WIDE R8, R14, R9, UR14 ;  /* 0x0000000e0e087e25 */ /* 0x000fc6000f8e0209 */
[----:B------:R-:W5:Y:S01]  /*03d0*/  LDG.E R23, desc[UR18][R2.64] ;  /* 0x0000001202177981 */ /* 0x000f62000c1e1900 */
[----:B0-----:R-:W-:-:S03]  /*03e0*/  IMAD.WIDE R10, R14, R27, UR16 ;  /* 0x000000100e0a7e25 */ /* 0x001fc6000f8e021b */
[----:B------:R-:W5:Y:S04]  /*03f0*/  LDG.E R7, desc[UR18][R6.64] ;  /* 0x0000001206077981 */ /* 0x000f68000c1e1900 */
[----:B------:R-:W5:Y:S04]  /*0400*/  LDG.E R24, desc[UR18][R2.64+0x4] ;  /* 0x0000041202187981 */ /* 0x000f68000c1e1900 */
[----:B------:R-:W5:Y:S04]  /*0410*/  LDG.E R8, desc[UR18][R8.64] ;  /* 0x0000001208087981 */ /* 0x000f68000c1e1900 */
[----:B------:R-:W5:Y:S04]  /*0420*/  LDG.E R25, desc[UR18][R2.64+0x8] ;  /* 0x0000081202197981 */ /* 0x000f68000c1e1900 */
[----:B------:R-:W5:Y:S04]  /*0430*/  LDG.E R10, desc[UR18][R10.64] ;  /* 0x000000120a0a7981 */ /* 0x000f68000c1e1900 */
[----:B------:R0:W5:Y:S01]  /*0440*/  LDG.E R27, desc[UR18][R2.64+0xc] ;  /* 0x00000c12021b7981 */ /* 0x000162000c1e1900 */
[----:B------:R-:W-:-:S04]  /*0450*/  UIADD3 UR5, UPT, UPT, UR5, 0x8, URZ ;  /* 0x0000000805057890 */ /* 0x000fc8000fffe0ff */
[----:B------:R-:W-:Y:S01]  /*0460*/  UISETP.NE.AND UP0, UPT, UR5, URZ, UPT ;  /* 0x000000ff0500728c */ /* 0x000fe2000bf05270 */
[----:B-1----:R-:W-:Y:S02]  /*0470*/  MOV R5, UR20 ;  /* 0x0000001400057c02 */ /* 0x002fe40008000f00 */
[----:B0-----:R-:W-:Y:S02]  /*0480*/  IADD3 R2, P0, PT, R2, 0x20, RZ ;  /* 0x0000002002027810 */ /* 0x001fe40007f1e0ff */
[----:B------:R-:W-:Y:S02]  /*0490*/  LEA R14, R5, R14, 0x3 ;  /* 0x0000000e050e7211 */ /* 0x000fe400078e18ff */
[----:B------:R-:W-:Y:S01]  /*04a0*/  IADD3.X R3, PT, PT, RZ, R3, RZ, P0, !PT ;  /* 0x00000003ff037210 */ /* 0x000fe200007fe4ff */
[----:B--2---:R-:W-:-:S04]  /*04b0*/  FFMA R22, R21, R22, R12 ;  /* 0x0000001615167223 */ /* 0x004fc8000000000c */
[----:B---3--:R-:W-:-:S04]  /*04c0*/  FFMA R20, R19, R20, R22 ;  /* 0x0000001413147223 */ /* 0x008fc80000000016 */
[----:B----4-:R-:W-:-:S04]  /*04d0*/  FFMA R18, R17, R18, R20 ;  /* 0x0000001211127223 */ /* 0x010fc80000000014 */
[----:B-----5:R-:W-:-:S04]  /*04e0*/  FFMA R16, R15, R16, R18 ;  /* 0x000000100f107223 */ /* 0x020fc80000000012 */
[----:B------:R-:W-:-:S04]  /*04f0*/  FFMA R23, R23, R4, R16 ;  /* 0x0000000417177223 */ /* 0x000fc80000000010 */
[----:B------:R-:W-:-:S04]  /*0500*/  FFMA R24, R24, R7, R23 ;  /* 0x0000000718187223 */ /* 0x000fc80000000017 */
[----:B------:R-:W-:-:S04]  /*0510*/  FFMA R8, R25, R8, R24 ;  /* 0x0000000819087223 */ /* 0x000fc80000000018 */
[----:B------:R-:W-:Y:S01]  /*0520*/  FFMA R12, R27, R10, R8 ;  /* 0x0000000a1b0c7223 */ /* 0x000fe20000000008 */
[----:B------:R-:W-:Y:S06]  /*0530*/  BRA.U UP0, `(.L_x_1) ;  /* 0xfffffffd003c7547 */ /* 0x000fec000b83ffff */
.L_x_0:
[----:B------:R-:W-:-:S04]  /*0540*/  ULOP3.LUT UR6, UR20, 0x7, URZ, 0xc0, !UPT ;  /* 0x0000000714067892 */ /* 0x000fc8000f8ec0ff */
[----:B------:R-:W-:-:S09]  /*0550*/  UISETP.NE.AND UP0, UPT, UR6, URZ, UPT ;  /* 0x000000ff0600728c */ /* 0x000fd2000bf05270 */
[----:B------:R-:W-:Y:S05]  /*0560*/  BRA.U !UP0, `(.L_x_2) ;  /* 0x0000000508387547 */ /* 0x000fea000b800000 */
[----:B------:R-:W-:Y:S02]  /*0570*/  UISETP.GE.U32.AND UP0, UPT, UR6, 0x4, UPT ;  /* 0x000000040600788c */ /* 0x000fe4000bf06070 */
[----:B------:R-:W-:-:S04]  /*0580*/  ULOP3.LUT UR5, UR20, 0x3, URZ, 0xc0, !UPT ;  /* 0x0000000314057892 */ /* 0x000fc8000f8ec0ff */
[----:B------:R-:W-:-:S03]  /*0590*/  UISETP.NE.AND UP1, UPT, UR5, URZ, UPT ;  /* 0x000000ff0500728c */ /* 0x000fc6000bf25270 */
[----:B------:R-:W-:Y:S08]  /*05a0*/  BRA.U !UP0, `(.L_x_3) ;  /* 0x00000001087c7547 */ /* 0x000ff0000b800000 */
[----:B------:R-:W1:Y:S01]  /*05b0*/  LDC.64 R6, c[0x0][0x388] ;  /* 0x0000e200ff067b82 */ /* 0x000e620000000a00 */
[----:B------:R-:W2:Y:S01]  /*05c0*/  LDCU.64 UR6, c[0x0][0x380] ;  /* 0x00007000ff0677ac */ /* 0x000ea20008000a00 */
[----:B------:R-:W-:Y:S01]  /*05d0*/  IMAD.U32 R9, RZ, RZ, UR4 ;  /* 0x00000004ff097e24 */ /* 0x000fe2000f8e00ff */
[C---:B------:R-:W-:Y:S02]  /*05e0*/  IADD3 R3, PT, PT, R13.reuse, UR4, RZ ;  /* 0x000000040d037c10 */ /* 0x040fe4000fffe0ff */
[----:B------:R-:W-:Y:S01]  /*05f0*/  IADD3 R10, P0, PT, R13, UR4, RZ ;  /* 0x000000040d0a7c10 */ /* 0x000fe2000ff1e0ff */
[----:B------:R-:W-:Y:S01]  /*0600*/  IMAD R9, R9, UR20, R0 ;  /* 0x0000001409097c24 */ /* 0x000fe2000f8e0200 */
[----:B------:R-:W-:Y:S01]  /*0610*/  MOV R11, UR20 ;  /* 0x00000014000b7c02 */ /* 0x000fe20008000f00 */
[----:B------:R-:W3:Y:S01]  /*0620*/  LDC.64 R4, c[0x0][0x380] ;  /* 0x0000e000ff047b82 */ /* 0x000ee20000000a00 */
[----:B------:R-:W-:Y:S01]  /*0630*/  MOV R15, UR20 ;  /* 0x00000014000f7c02 */ /* 0x000fe20008000f00 */
[----:B-1----:R-:W-:Y:S01]  /*0640*/  IMAD.WIDE R6, R9, 0x4, R6 ;  /* 0x0000000409067825 */ /* 0x002fe200078e0206 */
[----:B------:R-:W-:-:S05]  /*0650*/  MOV R9, UR20 ;  /* 0x0000001400097c02 */ /* 0x000fca0008000f00 */
[----:B------:R-:W-:Y:S02]  /*0660*/  IMAD.WIDE R8, R9, 0x4, R6 ;  /* 0x0000000409087825 */ /* 0x000fe400078e0206 */
[----:B0-----:R-:W4:Y:S02]  /*0670*/  LDG.E R6, desc[UR18][R6.64] ;  /* 0x0000001206067981 */ /* 0x001f24000c1e1900 */
[----:B---3--:R-:W-:Y:S01]  /*0680*/  IMAD.WIDE.U32 R4, R3, 0x4, R4 ;  /* 0x0000000403047825 */ /* 0x008fe200078e0004 */
[----:B------:R-:W-:Y:S01]  /*0690*/  IADD3.X R3, PT, PT, RZ, RZ, RZ, P0, !PT ;  /* 0x000000ffff037210 */ /* 0x000fe200007fe4ff */
[----:B------:R-:W3:Y:S01]  /*06a0*/  LDG.E R17, desc[UR18][R8.64] ;  /* 0x0000001208117981 */ /* 0x000ee2000c1e1900 */
[----:B--2---:R-:W-:-:S03]  /*06b0*/  LEA R2, P0, R10, UR6, 0x2 ;  /* 0x000000060a027c11 */ /* 0x004fc6000f8010ff */
[----:B------:R-:W4:Y:S01]  /*06c0*/  LDG.E R5, desc[UR18][R4.64] ;  /* 0x0000001204057981 */ /* 0x000f22000c1e1900 */
[----:B------:R-:W-:Y:S01]  /*06d0*/  LEA.HI.X R3, R10, UR7, R3, 0x2, P0 ;  /* 0x000000070a037c11 */ /* 0x000fe200080f1403 */
[----:B------:R-:W-:-:S04]  /*06e0*/  IMAD.WIDE R10, R11, 0x4, R8 ;  /* 0x000000040b0a7825 */ /* 0x000fc800078e0208 */
[----:B------:R-:W3:Y:S01]  /*06f0*/  LDG.E R16, desc[UR18][R2.64+0x4] ;  /* 0x0000041202107981 */ /* 0x000ee2000c1e1900 */
[----:B------:R-:W-:-:S03]  /*0700*/  IMAD.WIDE R14, R15, 0x4, R10 ;  /* 0x000000040f0e7825 */ /* 0x000fc600078e020a */
[----:B------:R-:W2:Y:S04]  /*0710*/  LDG.E R19, desc[UR18][R10.64] ;  /* 0x000000120a137981 */ /* 0x000ea8000c1e1900 */
[----:B------:R-:W2:Y:S04]  /*0720*/  LDG.E R18, desc[UR18][R2.64+0x8] ;  /* 0x0000081202127981 */ /* 0x000ea8000c1e1900 */
[----:B------:R-:W5:Y:S04]  /*0730*/  LDG.E R20, desc[UR18][R2.64+0xc] ;  /* 0x00000c1202147981 */ /* 0x000f68000c1e1900 */
[----:B------:R-:W5:Y:S01]  /*0740*/  LDG.E R14, desc[UR18][R14.64] ;  /* 0x000000120e0e7981 */ /* 0x000f62000c1e1900 */
[----:B------:R-:W-:Y:S01]  /*0750*/  UIADD3 UR4, UPT, UPT, UR4, 0x4, URZ ;  /* 0x0000000404047890 */ /* 0x000fe2000fffe0ff */
[----:B----4-:R-:W-:-:S04]  /*0760*/  FFMA R5, R5, R6, R12 ;  /* 0x0000000605057223 */ /* 0x010fc8000000000c */
[----:B---3--:R-:W-:-:S04]  /*0770*/  FFMA R5, R16, R17, R5 ;  /* 0x0000001110057223 */ /* 0x008fc80000000005 */
[----:B--2---:R-:W-:-:S04]  /*0780*/  FFMA R5, R18, R19, R5 ;  /* 0x0000001312057223 */ /* 0x004fc80000000005 */
[----:B-----5:R-:W-:-:S07]  /*0790*/  FFMA R12, R20, R14, R5 ;  /* 0x0000000e140c7223 */ /* 0x020fce0000000005 */
.L_x_3:
[----:B------:R-:W-:Y:S05]  /*07a0*/  BRA.U !UP1, `(.L_x_2) ;  /* 0x0000000109a87547 */ /* 0x000fea000b800000 */
[----:B------:R-:W-:Y:S01]  /*07b0*/  UISETP.NE.AND UP0, UPT, UR5, 0x1, UPT ;  /* 0x000000010500788c */ /* 0x000fe2000bf05270 */
[----:B------:R-:W-:Y:S01]  /*07c0*/  MOV R7, UR4 ;  /* 0x0000000400077c02 */ /* 0x000fe20008000f00 */
[----:B------:R-:W-:Y:S02]  /*07d0*/  ULOP3.LUT UR5, UR20, 0x1, URZ, 0xc0, !UPT ;  /* 0x0000000114057892 */ /* 0x000fe4000f8ec0ff */
[----:B------:R-:W-:Y:S02]  /*07e0*/  MOV R15, UR20 ;  /* 0x00000014000f7c02 */ /* 0x000fe40008000f00 */
[----:B------:R-:W-:Y:S01]  /*07f0*/  UISETP.NE.U32.AND UP1, UPT, UR5, 0x1, UPT ;  /* 0x000000010500788c */ /* 0x000fe2000bf25070 */
[----:B------:R-:W-:-:S04]  /*0800*/  PLOP3.LUT P1, PT, PT, PT, UP0, 0x80, 0x8 ;  /* 0x000000000008781c */ /* 0x000fc80003f2f008 */
[----:B------:R-:W1:Y:S01]  /*0810*/  @UP0 LDCU.128 UR8, c[0x0][0x380] ;  /* 0x00007000ff0807ac */ /* 0x000e620008000c00 */
[----:B------:R-:W-:Y:S01]  /*0820*/  PLOP3.LUT P0, PT, PT, PT, UP1, 0x80, 0x8 ;  /* 0x000000000008781c */ /* 0x000fe20003f0f018 */
[----:B------:R-:W2:Y:S04]  /*0830*/  @UP0 LDCU.64 UR6, c[0x0][0x380] ;  /* 0x00007000ff0607ac */ /* 0x000ea80008000a00 */
[----:B------:R-:W3:Y:S03]  /*0840*/  @!UP1 LDCU.128 UR12, c[0x0][0x380] ;  /* 0x00007000ff0c97ac */ /* 0x000ee60008000c00 */
[C---:B------:R-:W-:Y:S02]  /*0850*/  @P1 IADD3 R3, PT, PT, R13.reuse, UR4, RZ ;  /* 0x000000040d031c10 */ /* 0x040fe4000fffe0ff */
[----:B------:R-:W-:Y:S01]  /*0860*/  @P1 IADD3 R6, P2, PT, R13, UR4, RZ ;  /* 0x000000040d061c10 */ /* 0x000fe2000ff5e0ff */
[----:B------:R-:W-:Y:S01]  /*0870*/  @UP0 UIADD3 UR4, UPT, UPT, UR4, 0x2, URZ ;  /* 0x0000000204040890 */ /* 0x000fe2000fffe0ff */
[----:B-1----:R-:W-:Y:S01]  /*0880*/  MOV R11, UR9 ;  /* 0x00000009000b7c02 */ /* 0x002fe20008000f00 */
[----:B------:R-:W-:Y:S01]  /*0890*/  IMAD.U32 R10, RZ, RZ, UR8 ;  /* 0x00000008ff0a7e24 */ /* 0x000fe2000f8e00ff */
[----:B------:R-:W-:-:S02]  /*08a0*/  MOV R4, UR10 ;  /* 0x0000000a00047c02 */ /* 0x000fc40008000f00 */
[----:B------:R-:W-:Y:S01]  /*08b0*/  MOV R5, UR11 ;  /* 0x0000000b00057c02 */ /* 0x000fe20008000f00 */
[----:B------:R-:W-:-:S04]  /*08c0*/  @P1 IMAD.WIDE.U32 R10, R3, 0x4, R10 ;  /* 0x00000004030a1825 */ /* 0x000fc800078e000a */
[----:B------:R-:W-:Y:S01]  /*08d0*/  @P1 IMAD R3, R7, UR20, R0 ;  /* 0x0000001407031c24 */ /* 0x000fe2000f8e0200 */
[----:B------:R-:W-:Y:S01]  /*08e0*/  @P1 IADD3.X R7, PT, PT, RZ, RZ, RZ, P2, !PT ;  /* 0x000000ffff071210 */ /* 0x000fe200017fe4ff */
[----:B------:R-:W-:Y:S01]  /*08f0*/  IMAD.U32 R19, RZ, RZ, UR4 ;  /* 0x00000004ff137e24 */ /* 0x000fe2000f8e00ff */
[C---:B--2---:R-:W-:Y:S01]  /*0900*/  @P1 LEA R2, P2, R6.reuse, UR6, 0x2 ;  /* 0x0000000606021c11 */ /* 0x044fe2000f8410ff */
[----:B------:R-:W-:Y:S01]  /*0910*/  @P1 IMAD.WIDE R4, R3, 0x4, R4 ;  /* 0x0000000403041825 */ /* 0x000fe200078e0204 */
[----:B------:R-:W-:Y:S01]  /*0920*/  @!P0 IADD3 R17, PT, PT, R13, UR4, RZ ;  /* 0x000000040d118c10 */ /* 0x000fe2000fffe0ff */
[----:B0-----:R-:W2:Y:S01]  /*0930*/  @P1 LDG.E R11, desc[UR18][R10.64] ;  /* 0x000000120a0b1981 */ /* 0x001ea2000c1e1900 */
[----:B------:R-:W-:Y:S01]  /*0940*/  @P1 LEA.HI.X R3, R6, UR7, R7, 0x2, P2 ;  /* 0x0000000706031c11 */ /* 0x000fe200090f1407 */
[----:B------:R-:W-:Y:S01]  /*0950*/  @!P0 IMAD R19, R19, UR20, R0 ;  /* 0x0000001413138c24 */ /* 0x000fe2000f8e0200 */
[----:B---3--:R-:W-:Y:S01]  /*0960*/  MOV R6, UR12 ;  /* 0x0000000c00067c02 */ /* 0x008fe20008000f00 */
[----:B------:R-:W-:Y:S01]  /*0970*/  @P1 IMAD.WIDE R14, R15, 0x4, R4 ;  /* 0x000000040f0e1825 */ /* 0x000fe200078e0204 */
[----:B------:R-:W-:Y:S01]  /*0980*/  MOV R7, UR13 ;  /* 0x0000000d00077c02 */ /* 0x000fe20008000f00 */
[----:B------:R-:W2:Y:S01]  /*0990*/  @P1 LDG.E R4, desc[UR18][R4.64] ;  /* 0x0000001204041981 */ /* 0x000ea2000c1e1900 */
[----:B------:R-:W-:-:S02]  /*09a0*/  MOV R8, UR14 ;  /* 0x0000000e00087c02 */ /* 0x000fc40008000f00 */
[----:B------:R-:W-:Y:S01]  /*09b0*/  MOV R9, UR15 ;  /* 0x0000000f00097c02 */ /* 0x000fe20008000f00 */
[----:B------:R-:W-:Y:S01]  /*09c0*/  @!P0 IMAD.WIDE.U32 R6, R17, 0x4, R6 ;  /* 0x0000000411068825 */ /* 0x000fe200078e0006 */
[----:B------:R-:W3:Y:S03]  /*09d0*/  @P1 LDG.E R14, desc[UR18][R14.64] ;  /* 0x000000120e0e1981 */ /* 0x000ee6000c1e1900 */
[----:B------:R-:W-:Y:S01]  /*09e0*/  @!P0 IMAD.WIDE R8, R19, 0x4, R8 ;  /* 0x0000000413088825 */ /* 0x000fe200078e0208 */
[----:B------:R-:W3:Y:S04]  /*09f0*/  @P1 LDG.E R2, desc[UR18][R2.64+0x4] ;  /* 0x0000041202021981 */ /* 0x000ee8000c1e1900 */
[----:B------:R-:W4:Y:S04]  /*0a00*/  @!P0 LDG.E R7, desc[UR18][R6.64] ;  /* 0x0000001206078981 */ /* 0x000f28000c1e1900 */
[----:B------:R-:W4:Y:S01]  /*0a10*/  @!P0 LDG.E R8, desc[UR18][R8.64] ;  /* 0x0000001208088981 */ /* 0x000f22000c1e1900 */
[----:B--2---:R-:W-:-:S04]  /*0a20*/  @P1 FFMA R11, R11, R4, R12 ;  /* 0x000000040b0b1223 */ /* 0x004fc8000000000c */
[----:B---3--:R-:W-:-:S04]  /*0a30*/  @P1 FFMA R12, R2, R14, R11 ;  /* 0x0000000e020c1223 */ /* 0x008fc8000000000b */
[----:B----4-:R-:W-:-:S07]  /*0a40*/  @!P0 FFMA R12, R7, R8, R12 ;  /* 0x00000008070c8223 */ /* 0x010fce000000000c */
.L_x_2:
[----:B------:R-:W1:Y:S01]  /*0a50*/  LDC.64 R2, c[0x0][0x390] ;  /* 0x0000e400ff027b82 */ /* 0x000e620000000a00 */
[----:B------:R-:W-:-:S05]  /*0a60*/  IADD3 R13, PT, PT, R0, R13, RZ ;  /* 0x0000000d000d7210 */ /* 0x000fca0007ffe0ff */
[----:B-1----:R-:W-:-:S05]  /*0a70*/  IMAD.WIDE R2, R13, 0x4, R2 ;  /* 0x000000040d027825 */ /* 0x002fca00078e0202 */
[----:B0-----:R-:W-:Y:S01]  /*0a80*/  STG.E desc[UR18][R2.64], R12 ;  /* 0x0000000c02007986 */ /* 0x001fe2000c101912 */
[----:B------:R-:W-:Y:S05]  /*0a90*/  EXIT ;  /* 0x000000000000794d */ /* 0x000fea0003800000 */
.L_x_4:
[----:B------:R-:W-:-:S00]  /*0aa0*/  BRA `(.L_x_4) ;  /* 0xfffffffc00fc7947 */ /* 0x000fc0000383ffff */
[----:B------:R-:W-:-:S00]  /*0ab0*/  NOP ;  /* 0x0000000000007918 */ /* 0x000fc00000000000 */
        /* <DEDUP_REMOVED lines=12> */
.L_x_5:


//--------------------- .nv.shared.reserved.0     --------------------------
	.section	.nv.shared.reserved.0,"aw",@nobits
	.weak		__nv_reservedSMEM_offset_0_alias
	.size		__nv_reservedSMEM_offset_0_alias, 0, 64
	.other		__nv_reservedSMEM_offset_0_alias,@"STO_CUDA_RESERVED_SHARED STV_DEFAULT"
__nv_reservedSMEM_offset_0_alias:
	.zero		0
	.zero		64


//--------------------- .nv.constant0._Z9matrixMulPKfS0_Pfi --------------------------
	.section	.nv.constant0._Z9matrixMulPKfS0_Pfi,"a",@progbits
	.sectionflags	@""
	.align	4
.nv.constant0._Z9matrixMulPKfS0_Pfi:
	.zero		924


//--------------------- SYMBOLS --------------------------

	.type		.nv.reservedSmem.offset0,@object
	.size		.nv.reservedSmem.offset0,0x4
